//
// Generated by NVIDIA NVVM Compiler
//
// Compiler Build ID: CL-36424714
// Cuda compilation tools, release 13.0, V13.0.88
// Based on NVVM 20.0.0
//

.version 9.0
.target sm_100
.address_size 64

	// .globl	_Z14saxpy_v1_naivePKfS0_Pffi

.visible .entry _Z14saxpy_v1_naivePKfS0_Pffi(
	.param .u64 .ptr .align 1 _Z14saxpy_v1_naivePKfS0_Pffi_param_0,
	.param .u64 .ptr .align 1 _Z14saxpy_v1_naivePKfS0_Pffi_param_1,
	.param .u64 .ptr .align 1 _Z14saxpy_v1_naivePKfS0_Pffi_param_2,
	.param .f32 _Z14saxpy_v1_naivePKfS0_Pffi_param_3,
	.param .u32 _Z14saxpy_v1_naivePKfS0_Pffi_param_4
)
{
	.reg .pred 	%p<2>;
	.reg .b32 	%r<6>;
	.reg .b32 	%f<5>;
	.reg .b64 	%rd<11>;

	ld.param.u64 	%rd1, [_Z14saxpy_v1_naivePKfS0_Pffi_param_0];
	ld.param.u64 	%rd2, [_Z14saxpy_v1_naivePKfS0_Pffi_param_1];
	ld.param.u64 	%rd3, [_Z14saxpy_v1_naivePKfS0_Pffi_param_2];
	ld.param.f32 	%f1, [_Z14saxpy_v1_naivePKfS0_Pffi_param_3];
	ld.param.u32 	%r2, [_Z14saxpy_v1_naivePKfS0_Pffi_param_4];
	mov.u32 	%r3, %ctaid.x;
	mov.u32 	%r4, %ntid.x;
	mov.u32 	%r5, %tid.x;
	mad.lo.s32 	%r1, %r3, %r4, %r5;
	setp.ge.s32 	%p1, %r1, %r2;
	@%p1 bra 	$L__BB0_2;
	cvta.to.global.u64 	%rd4, %rd1;
	cvta.to.global.u64 	%rd5, %rd2;
	cvta.to.global.u64 	%rd6, %rd3;
	mul.wide.s32 	%rd7, %r1, 4;
	add.s64 	%rd8, %rd4, %rd7;
	ld.global.f32 	%f2, [%rd8];
	add.s64 	%rd9, %rd5, %rd7;
	ld.global.f32 	%f3, [%rd9];
	fma.rn.f32 	%f4, %f1, %f2, %f3;
	add.s64 	%rd10, %rd6, %rd7;
	st.global.f32 	[%rd10], %f4;
$L__BB0_2:
	ret;

}
	// .globl	_Z19saxpy_v2_vectorizedPK6float4S1_PS_fi
.visible .entry _Z19saxpy_v2_vectorizedPK6float4S1_PS_fi(
	.param .u64 .ptr .align 1 _Z19saxpy_v2_vectorizedPK6float4S1_PS_fi_param_0,
	.param .u64 .ptr .align 1 _Z19saxpy_v2_vectorizedPK6float4S1_PS_fi_param_1,
	.param .u64 .ptr .align 1 _Z19saxpy_v2_vectorizedPK6float4S1_PS_fi_param_2,
	.param .f32 _Z19saxpy_v2_vectorizedPK6float4S1_PS_fi_param_3,
	.param .u32 _Z19saxpy_v2_vectorizedPK6float4S1_PS_fi_param_4
)
{
	.reg .pred 	%p<2>;
	.reg .b32 	%r<6>;
	.reg .b32 	%f<14>;
	.reg .b64 	%rd<11>;

	ld.param.u64 	%rd1, [_Z19saxpy_v2_vectorizedPK6float4S1_PS_fi_param_0];
	ld.param.u64 	%rd2, [_Z19saxpy_v2_vectorizedPK6float4S1_PS_fi_param_1];
	ld.param.u64 	%rd3, [_Z19saxpy_v2_vectorizedPK6float4S1_PS_fi_param_2];
	ld.param.f32 	%f1, [_Z19saxpy_v2_vectorizedPK6float4S1_PS_fi_param_3];
	ld.param.u32 	%r2, [_Z19saxpy_v2_vectorizedPK6float4S1_PS_fi_param_4];
	mov.u32 	%r3, %ctaid.x;
	mov.u32 	%r4, %ntid.x;
	mov.u32 	%r5, %tid.x;
	mad.lo.s32 	%r1, %r3, %r4, %r5;
	setp.ge.s32 	%p1, %r1, %r2;
	@%p1 bra 	$L__BB1_2;
	cvta.to.global.u64 	%rd4, %rd1;
	cvta.to.global.u64 	%rd5, %rd2;
	cvta.to.global.u64 	%rd6, %rd3;
	mul.wide.s32 	%rd7, %r1, 16;
	add.s64 	%rd8, %rd4, %rd7;
	ld.global.v4.f32 	{%f2, %f3, %f4, %f5}, [%rd8];
	add.s64 	%rd9, %rd5, %rd7;
	ld.global.v4.f32 	{%f6, %f7, %f8, %f9}, [%rd9];
	fma.rn.f32 	%f10, %f1, %f2, %f6;
	fma.rn.f32 	%f11, %f1, %f3, %f7;
	fma.rn.f32 	%f12, %f1, %f4, %f8;
	fma.rn.f32 	%f13, %f1, %f5, %f9;
	add.s64 	%rd10, %rd6, %rd7;
	st.global.v4.f32 	[%rd10], {%f10, %f11, %f12, %f13};
$L__BB1_2:
	ret;

}
	// .globl	_Z12saxpy_v3_ilpPK6float4S1_PS_fi
.visible .entry _Z12saxpy_v3_ilpPK6float4S1_PS_fi(
	.param .u64 .ptr .align 1 _Z12saxpy_v3_ilpPK6float4S1_PS_fi_param_0,
	.param .u64 .ptr .align 1 _Z12saxpy_v3_ilpPK6float4S1_PS_fi_param_1,
	.param .u64 .ptr .align 1 _Z12saxpy_v3_ilpPK6float4S1_PS_fi_param_2,
	.param .f32 _Z12saxpy_v3_ilpPK6float4S1_PS_fi_param_3,
	.param .u32 _Z12saxpy_v3_ilpPK6float4S1_PS_fi_param_4
)
{
	.reg .pred 	%p<2>;
	.reg .b32 	%r<8>;
	.reg .b32 	%f<26>;
	.reg .b64 	%rd<11>;

	ld.param.u64 	%rd1, [_Z12saxpy_v3_ilpPK6float4S1_PS_fi_param_0];
	ld.param.u64 	%rd2, [_Z12saxpy_v3_ilpPK6float4S1_PS_fi_param_1];
	ld.param.u64 	%rd3, [_Z12saxpy_v3_ilpPK6float4S1_PS_fi_param_2];
	ld.param.f32 	%f1, [_Z12saxpy_v3_ilpPK6float4S1_PS_fi_param_3];
	ld.param.u32 	%r2, [_Z12saxpy_v3_ilpPK6float4S1_PS_fi_param_4];
	mov.u32 	%r3, %ctaid.x;
	mov.u32 	%r4, %ntid.x;
	mov.u32 	%r5, %tid.x;
	mad.lo.s32 	%r6, %r3, %r4, %r5;
	shl.b32 	%r1, %r6, 1;
	or.b32  	%r7, %r1, 1;
	setp.ge.s32 	%p1, %r7, %r2;
	@%p1 bra 	$L__BB2_2;
	cvta.to.global.u64 	%rd4, %rd1;
	cvta.to.global.u64 	%rd5, %rd2;
	cvta.to.global.u64 	%rd6, %rd3;
	mul.wide.s32 	%rd7, %r1, 16;
	add.s64 	%rd8, %rd4, %rd7;
	ld.global.v4.f32 	{%f2, %f3, %f4, %f5}, [%rd8];
	ld.global.v4.f32 	{%f6, %f7, %f8, %f9}, [%rd8+16];
	add.s64 	%rd9, %rd5, %rd7;
	ld.global.v4.f32 	{%f10, %f11, %f12, %f13}, [%rd9];
	ld.global.v4.f32 	{%f14, %f15, %f16, %f17}, [%rd9+16];
	fma.rn.f32 	%f18, %f1, %f2, %f10;
	fma.rn.f32 	%f19, %f1, %f3, %f11;
	fma.rn.f32 	%f20, %f1, %f4, %f12;
	fma.rn.f32 	%f21, %f1, %f5, %f13;
	add.s64 	%rd10, %rd6, %rd7;
	st.global.v4.f32 	[%rd10], {%f18, %f19, %f20, %f21};
	fma.rn.f32 	%f22, %f1, %f6, %f14;
	fma.rn.f32 	%f23, %f1, %f7, %f15;
	fma.rn.f32 	%f24, %f1, %f8, %f16;
	fma.rn.f32 	%f25, %f1, %f9, %f17;
	st.global.v4.f32 	[%rd10+16], {%f22, %f23, %f24, %f25};
$L__BB2_2:
	ret;

}


// ===== COMPILED SASS (sm_100) =====

	.target	sm_100

	.elftype	@"ET_EXEC"


//--------------------- .note.nv.tkinfo           --------------------------
	.section	.note.nv.tkinfo,"",@"SHT_NOTE"
	.sectionflags	@"SHF_NOTE_NV_TKINFO"
	.tkinfo
        /*0018*/ 	.word	0x00000002
        /*0030*/ 	.string	""
        /*0030*/ 	.string	"ptxas"
        /*0030*/ 	.string	"Cuda compilation tools, release 13.0, V13.0.88"
        /*0030*/ 	.string	"Build cuda_13.0.r13.0/compiler.36424714_0"
        /*0030*/ 	.string	"-arch sm_100 -m 64 "



//--------------------- .note.nv.cuinfo           --------------------------
	.section	.note.nv.cuinfo,"",@"SHT_NOTE"
	.sectionflags	@"SHF_NOTE_NV_CUINFO"
        /*0018*/ 	.short	0x0002
        /*001a*/ 	.short	0x0064
        /*001c*/ 	.short	0x0082
	.zero		2


//--------------------- .nv.info                  --------------------------
	.section	.nv.info,"",@"SHT_CUDA_INFO"
	.align	4


	//----- nvinfo : EIATTR_REGCOUNT
	.align		4
        /*0000*/ 	.byte	0x04, 0x2f
        /*0002*/ 	.short	(.L_1 - .L_0)
	.align		4
.L_0:
        /*0004*/ 	.word	index@(_Z14saxpy_v1_naivePKfS0_Pffi)
        /*0008*/ 	.word	0x0000000c


	//----- nvinfo : EIATTR_FRAME_SIZE
	.align		4
.L_1:
        /*000c*/ 	.byte	0x04, 0x11
        /*000e*/ 	.short	(.L_3 - .L_2)
	.align		4
.L_2:
        /*0010*/ 	.word	index@(_Z14saxpy_v1_naivePKfS0_Pffi)
        /*0014*/ 	.word	0x00000000


	//----- nvinfo : EIATTR_REGCOUNT
	.align		4
.L_3:
        /*0018*/ 	.byte	0x04, 0x2f
        /*001a*/ 	.short	(.L_5 - .L_4)
	.align		4
.L_4:
        /*001c*/ 	.word	index@(_Z19saxpy_v2_vectorizedPK6float4S1_PS_fi)
        /*0020*/ 	.word	0x00000016


	//----- nvinfo : EIATTR_FRAME_SIZE
	.align		4
.L_5:
        /*0024*/ 	.byte	0x04, 0x11
        /*0026*/ 	.short	(.L_7 - .L_6)
	.align		4
.L_6:
        /*0028*/ 	.word	index@(_Z19saxpy_v2_vectorizedPK6float4S1_PS_fi)
        /*002c*/ 	.word	0x00000000


	//----- nvinfo : EIATTR_REGCOUNT
	.align		4
.L_7:
        /*0030*/ 	.byte	0x04, 0x2f
        /*0032*/ 	.short	(.L_9 - .L_8)
	.align		4
.L_8:
        /*0034*/ 	.word	index@(_Z12saxpy_v3_ilpPK6float4S1_PS_fi)
        /*0038*/ 	.word	0x0000001a


	//----- nvinfo : EIATTR_FRAME_SIZE
	.align		4
.L_9:
        /*003c*/ 	.byte	0x04, 0x11
        /*003e*/ 	.short	(.L_11 - .L_10)
	.align		4
.L_10:
        /*0040*/ 	.word	index@(_Z12saxpy_v3_ilpPK6float4S1_PS_fi)
        /*0044*/ 	.word	0x00000000


	//----- nvinfo : EIATTR_MIN_STACK_SIZE
	.align		4
.L_11:
        /*0048*/ 	.byte	0x04, 0x12
        /*004a*/ 	.short	(.L_13 - .L_12)
	.align		4
.L_12:
        /*004c*/ 	.word	index@(_Z12saxpy_v3_ilpPK6float4S1_PS_fi)
        /*0050*/ 	.word	0x00000000


	//----- nvinfo : EIATTR_MIN_STACK_SIZE
	.align		4
.L_13:
        /*0054*/ 	.byte	0x04, 0x12
        /*0056*/ 	.short	(.L_15 - .L_14)
	.align		4
.L_14:
        /*0058*/ 	.word	index@(_Z19saxpy_v2_vectorizedPK6float4S1_PS_fi)
        /*005c*/ 	.word	0x00000000


	//----- nvinfo : EIATTR_MIN_STACK_SIZE
	.align		4
.L_15:
        /*0060*/ 	.byte	0x04, 0x12
        /*0062*/ 	.short	(.L_17 - .L_16)
	.align		4
.L_16:
        /*0064*/ 	.word	index@(_Z14saxpy_v1_naivePKfS0_Pffi)
        /*0068*/ 	.word	0x00000000
.L_17:


//--------------------- .nv.compat                --------------------------
	.section	.nv.compat,"",@"SHT_CUDA_COMPAT_INFO"
	.align	4
        /*0000*/ 	.byte	0x02, 0x09, 0x00, 0x00, 0x02, 0x02, 0x01, 0x00, 0x02, 0x05, 0x05, 0x00, 0x03, 0x07, 0x01, 0x01
        /*0010*/ 	.byte	0x02, 0x03, 0x00, 0x00, 0x02, 0x06, 0x01, 0x00, 0x04, 0x0b, 0x08, 0x00, 0x09, 0x00, 0x00, 0x00
        /*0020*/ 	.byte	0x00, 0x00, 0x00, 0x00


//--------------------- .nv.info._Z12saxpy_v3_ilpPK6float4S1_PS_fi --------------------------
	.section	.nv.info._Z12saxpy_v3_ilpPK6float4S1_PS_fi,"",@"SHT_CUDA_INFO"
	.sectionflags	@""
	.align	4


	//----- nvinfo : EIATTR_CUDA_API_VERSION
	.align		4
        /*0000*/ 	.byte	0x04, 0x37
        /*0002*/ 	.short	(.L_19 - .L_18)
.L_18:
        /*0004*/ 	.word	0x00000082


	//----- nvinfo : EIATTR_KPARAM_INFO
	.align		4
.L_19:
        /*0008*/ 	.byte	0x04, 0x17
        /*000a*/ 	.short	(.L_21 - .L_20)
.L_20:
        /*000c*/ 	.word	0x00000000
        /*0010*/ 	.short	0x0004
        /*0012*/ 	.short	0x001c
        /*0014*/ 	.byte	0x00, 0xf0, 0x11, 0x00


	//----- nvinfo : EIATTR_KPARAM_INFO
	.align		4
.L_21:
        /*0018*/ 	.byte	0x04, 0x17
        /*001a*/ 	.short	(.L_23 - .L_22)
.L_22:
        /*001c*/ 	.word	0x00000000
        /*0020*/ 	.short	0x0003
        /*0022*/ 	.short	0x0018
        /*0024*/ 	.byte	0x00, 0xf0, 0x11, 0x00


	//----- nvinfo : EIATTR_KPARAM_INFO
	.align		4
.L_23:
        /*0028*/ 	.byte	0x04, 0x17
        /*002a*/ 	.short	(.L_25 - .L_24)
.L_24:
        /*002c*/ 	.word	0x00000000
        /*0030*/ 	.short	0x0002
        /*0032*/ 	.short	0x0010
        /*0034*/ 	.byte	0x00, 0xf5, 0x21, 0x00


	//----- nvinfo : EIATTR_KPARAM_INFO
	.align		4
.L_25:
        /*0038*/ 	.byte	0x04, 0x17
        /*003a*/ 	.short	(.L_27 - .L_26)
.L_26:
        /*003c*/ 	.word	0x00000000
        /*0040*/ 	.short	0x0001
        /*0042*/ 	.short	0x0008
        /*0044*/ 	.byte	0x00, 0xf5, 0x21, 0x00


	//----- nvinfo : EIATTR_KPARAM_INFO
	.align		4
.L_27:
        /*0048*/ 	.byte	0x04, 0x17
        /*004a*/ 	.short	(.L_29 - .L_28)
.L_28:
        /*004c*/ 	.word	0x00000000
        /*0050*/ 	.short	0x0000
        /*0052*/ 	.short	0x0000
        /*0054*/ 	.byte	0x00, 0xf5, 0x21, 0x00


	//----- nvinfo : EIATTR_SPARSE_MMA_MASK
	.align		4
.L_29:
        /*0058*/ 	.byte	0x03, 0x50
        /*005a*/ 	.short	0x0000


	//----- nvinfo : EIATTR_MAXREG_COUNT
	.align		4
        /*005c*/ 	.byte	0x03, 0x1b
        /*005e*/ 	.short	0x00ff


	//----- nvinfo : EIATTR_MERCURY_ISA_VERSION
	.align		4
        /*0060*/ 	.byte	0x03, 0x5f
        /*0062*/ 	.short	0x0101


	//----- nvinfo : EIATTR_VRC_CTA_INIT_COUNT
	.align		4
        /*0064*/ 	.byte	0x02, 0x4a
	.zero		1
	.zero		1


	//----- nvinfo : EIATTR_EXIT_INSTR_OFFSETS
	.align		4
        /*0068*/ 	.byte	0x04, 0x1c
        /*006a*/ 	.short	(.L_31 - .L_30)


	//   ....[0]....
.L_30:
        /*006c*/ 	.word	0x00000090


	//   ....[1]....
        /*0070*/ 	.word	0x00000200


	//----- nvinfo : EIATTR_CBANK_PARAM_SIZE
	.align		4
.L_31:
        /*0074*/ 	.byte	0x03, 0x19
        /*0076*/ 	.short	0x0020


	//----- nvinfo : EIATTR_PARAM_CBANK
	.align		4
        /*0078*/ 	.byte	0x04, 0x0a
        /*007a*/ 	.short	(.L_33 - .L_32)
	.align		4
.L_32:
        /*007c*/ 	.word	index@(.nv.constant0._Z12saxpy_v3_ilpPK6float4S1_PS_fi)
        /*0080*/ 	.short	0x0380
        /*0082*/ 	.short	0x0020


	//----- nvinfo : EIATTR_SW_WAR
	.align		4
.L_33:
        /*0084*/ 	.byte	0x04, 0x36
        /*0086*/ 	.short	(.L_35 - .L_34)
.L_34:
        /*0088*/ 	.word	0x00000008
.L_35:


//--------------------- .nv.info._Z19saxpy_v2_vectorizedPK6float4S1_PS_fi --------------------------
	.section	.nv.info._Z19saxpy_v2_vectorizedPK6float4S1_PS_fi,"",@"SHT_CUDA_INFO"
	.sectionflags	@""
	.align	4


	//----- nvinfo : EIATTR_CUDA_API_VERSION
	.align		4
        /*0000*/ 	.byte	0x04, 0x37
        /*0002*/ 	.short	(.L_37 - .L_36)
.L_36:
        /*0004*/ 	.word	0x00000082


	//----- nvinfo : EIATTR_KPARAM_INFO
	.align		4
.L_37:
        /*0008*/ 	.byte	0x04, 0x17
        /*000a*/ 	.short	(.L_39 - .L_38)
.L_38:
        /*000c*/ 	.word	0x00000000
        /*0010*/ 	.short	0x0004
        /*0012*/ 	.short	0x001c
        /*0014*/ 	.byte	0x00, 0xf0, 0x11, 0x00


	//----- nvinfo : EIATTR_KPARAM_INFO
	.align		4
.L_39:
        /*0018*/ 	.byte	0x04, 0x17
        /*001a*/ 	.short	(.L_41 - .L_40)
.L_40:
        /*001c*/ 	.word	0x00000000
        /*0020*/ 	.short	0x0003
        /*0022*/ 	.short	0x0018
        /*0024*/ 	.byte	0x00, 0xf0, 0x11, 0x00


	//----- nvinfo : EIATTR_KPARAM_INFO
	.align		4
.L_41:
        /*0028*/ 	.byte	0x04, 0x17
        /*002a*/ 	.short	(.L_43 - .L_42)
.L_42:
        /*002c*/ 	.word	0x00000000
        /*0030*/ 	.short	0x0002
        /*0032*/ 	.short	0x0010
        /*0034*/ 	.byte	0x00, 0xf5, 0x21, 0x00


	//----- nvinfo : EIATTR_KPARAM_INFO
	.align		4
.L_43:
        /*0038*/ 	.byte	0x04, 0x17
        /*003a*/ 	.short	(.L_45 - .L_44)
.L_44:
        /*003c*/ 	.word	0x00000000
        /*0040*/ 	.short	0x0001
        /*0042*/ 	.short	0x0008
        /*0044*/ 	.byte	0x00, 0xf5, 0x21, 0x00


	//----- nvinfo : EIATTR_KPARAM_INFO
	.align		4
.L_45:
        /*0048*/ 	.byte	0x04, 0x17
        /*004a*/ 	.short	(.L_47 - .L_46)
.L_46:
        /*004c*/ 	.word	0x00000000
        /*0050*/ 	.short	0x0000
        /*0052*/ 	.short	0x0000
        /*0054*/ 	.byte	0x00, 0xf5, 0x21, 0x00


	//----- nvinfo : EIATTR_SPARSE_MMA_MASK
	.align		4
.L_47:
        /*0058*/ 	.byte	0x03, 0x50
        /*005a*/ 	.short	0x0000


	//----- nvinfo : EIATTR_MAXREG_COUNT
	.align		4
        /*005c*/ 	.byte	0x03, 0x1b
        /*005e*/ 	.short	0x00ff


	//----- nvinfo : EIATTR_MERCURY_ISA_VERSION
	.align		4
        /*0060*/ 	.byte	0x03, 0x5f
        /*0062*/ 	.short	0x0101


	//----- nvinfo : EIATTR_VRC_CTA_INIT_COUNT
	.align		4
        /*0064*/ 	.byte	0x02, 0x4a
	.zero		1
	.zero		1


	//----- nvinfo : EIATTR_EXIT_INSTR_OFFSETS
	.align		4
        /*0068*/ 	.byte	0x04, 0x1c
        /*006a*/ 	.short	(.L_49 - .L_48)


	//   ....[0]....
.L_48:
        /*006c*/ 	.word	0x00000070


	//   ....[1]....
        /*0070*/ 	.word	0x00000170


	//----- nvinfo : EIATTR_CBANK_PARAM_SIZE
	.align		4
.L_49:
        /*0074*/ 	.byte	0x03, 0x19
        /*0076*/ 	.short	0x0020


	//----- nvinfo : EIATTR_PARAM_CBANK
	.align		4
        /*0078*/ 	.byte	0x04, 0x0a
        /*007a*/ 	.short	(.L_51 - .L_50)
	.align		4
.L_50:
        /*007c*/ 	.word	index@(.nv.constant0._Z19saxpy_v2_vectorizedPK6float4S1_PS_fi)
        /*0080*/ 	.short	0x0380
        /*0082*/ 	.short	0x0020


	//----- nvinfo : EIATTR_SW_WAR
	.align		4
.L_51:
        /*0084*/ 	.byte	0x04, 0x36
        /*0086*/ 	.short	(.L_53 - .L_52)
.L_52:
        /*0088*/ 	.word	0x00000008
.L_53:


//--------------------- .nv.info._Z14saxpy_v1_naivePKfS0_Pffi --------------------------
	.section	.nv.info._Z14saxpy_v1_naivePKfS0_Pffi,"",@"SHT_CUDA_INFO"
	.sectionflags	@""
	.align	4


	//----- nvinfo : EIATTR_CUDA_API_VERSION
	.align		4
        /*0000*/ 	.byte	0x04, 0x37
        /*0002*/ 	.short	(.L_55 - .L_54)
.L_54:
        /*0004*/ 	.word	0x00000082


	//----- nvinfo : EIATTR_KPARAM_INFO
	.align		4
.L_55:
        /*0008*/ 	.byte	0x04, 0x17
        /*000a*/ 	.short	(.L_57 - .L_56)
.L_56:
        /*000c*/ 	.word	0x00000000
        /*0010*/ 	.short	0x0004
        /*0012*/ 	.short	0x001c
        /*0014*/ 	.byte	0x00, 0xf0, 0x11, 0x00


	//----- nvinfo : EIATTR_KPARAM_INFO
	.align		4
.L_57:
        /*0018*/ 	.byte	0x04, 0x17
        /*001a*/ 	.short	(.L_59 - .L_58)
.L_58:
        /*001c*/ 	.word	0x00000000
        /*0020*/ 	.short	0x0003
        /*0022*/ 	.short	0x0018
        /*0024*/ 	.byte	0x00, 0xf0, 0x11, 0x00


	//----- nvinfo : EIATTR_KPARAM_INFO
	.align		4
.L_59:
        /*0028*/ 	.byte	0x04, 0x17
        /*002a*/ 	.short	(.L_61 - .L_60)
.L_60:
        /*002c*/ 	.word	0x00000000
        /*0030*/ 	.short	0x0002
        /*0032*/ 	.short	0x0010
        /*0034*/ 	.byte	0x00, 0xf5, 0x21, 0x00


	//----- nvinfo : EIATTR_KPARAM_INFO
	.align		4
.L_61:
        /*0038*/ 	.byte	0x04, 0x17
        /*003a*/ 	.short	(.L_63 - .L_62)
.L_62:
        /*003c*/ 	.word	0x00000000
        /*0040*/ 	.short	0x0001
        /*0042*/ 	.short	0x0008
        /*0044*/ 	.byte	0x00, 0xf5, 0x21, 0x00


	//----- nvinfo : EIATTR_KPARAM_INFO
	.align		4
.L_63:
        /*0048*/ 	.byte	0x04, 0x17
        /*004a*/ 	.short	(.L_65 - .L_64)
.L_64:
        /*004c*/ 	.word	0x00000000
        /*0050*/ 	.short	0x0000
        /*0052*/ 	.short	0x0000
        /*0054*/ 	.byte	0x00, 0xf5, 0x21, 0x00


	//----- nvinfo : EIATTR_SPARSE_MMA_MASK
	.align		4
.L_65:
        /*0058*/ 	.byte	0x03, 0x50
        /*005a*/ 	.short	0x0000


	//----- nvinfo : EIATTR_MAXREG_COUNT
	.align		4
        /*005c*/ 	.byte	0x03, 0x1b
        /*005e*/ 	.short	0x00ff


	//----- nvinfo : EIATTR_MERCURY_ISA_VERSION
	.align		4
        /*0060*/ 	.byte	0x03, 0x5f
        /*0062*/ 	.short	0x0101


	//----- nvinfo : EIATTR_VRC_CTA_INIT_COUNT
	.align		4
        /*0064*/ 	.byte	0x02, 0x4a
	.zero		1
	.zero		1


	//----- nvinfo : EIATTR_EXIT_INSTR_OFFSETS
	.align		4
        /*0068*/ 	.byte	0x04, 0x1c
        /*006a*/ 	.short	(.L_67 - .L_66)


	//   ....[0]....
.L_66:
        /*006c*/ 	.word	0x00000070


	//   ....[1]....
        /*0070*/ 	.word	0x00000140


	//----- nvinfo : EIATTR_CBANK_PARAM_SIZE
	.align		4
.L_67:
        /*0074*/ 	.byte	0x03, 0x19
        /*0076*/ 	.short	0x0020


	//----- nvinfo : EIATTR_PARAM_CBANK
	.align		4
        /*0078*/ 	.byte	0x04, 0x0a
        /*007a*/ 	.short	(.L_69 - .L_68)
	.align		4
.L_68:
        /*007c*/ 	.word	index@(.nv.constant0._Z14saxpy_v1_naivePKfS0_Pffi)
        /*0080*/ 	.short	0x0380
        /*0082*/ 	.short	0x0020


	//----- nvinfo : EIATTR_SW_WAR
	.align		4
.L_69:
        /*0084*/ 	.byte	0x04, 0x36
        /*0086*/ 	.short	(.L_71 - .L_70)
.L_70:
        /*0088*/ 	.word	0x00000008
.L_71:


//--------------------- .nv.callgraph             --------------------------
	.section	.nv.callgraph,"",@"SHT_CUDA_CALLGRAPH"
	.align	4
	.sectionentsize	8
	.align		4
        /*0000*/ 	.word	0x00000000
	.align		4
        /*0004*/ 	.word	0xffffffff
	.align		4
        /*0008*/ 	.word	0x00000000
	.align		4
        /*000c*/ 	.word	0xfffffffe
	.align		4
        /*0010*/ 	.word	0x00000000
	.align		4
        /*0014*/ 	.word	0xfffffffd
	.align		4
        /*0018*/ 	.word	0x00000000
	.align		4
        /*001c*/ 	.word	0xfffffffc


//--------------------- .text._Z12saxpy_v3_ilpPK6float4S1_PS_fi --------------------------
	.section	.text._Z12saxpy_v3_ilpPK6float4S1_PS_fi,"ax",@progbits
	.align	128
        .global         _Z12saxpy_v3_ilpPK6float4S1_PS_fi
        .type           _Z12saxpy_v3_ilpPK6float4S1_PS_fi,@function
        .size           _Z12saxpy_v3_ilpPK6float4S1_PS_fi,(.L_x_3 - _Z12saxpy_v3_ilpPK6float4S1_PS_fi)
        .other          _Z12saxpy_v3_ilpPK6float4S1_PS_fi,@"STO_CUDA_ENTRY STV_DEFAULT"
_Z12saxpy_v3_ilpPK6float4S1_PS_fi:
.text._Z12saxpy_v3_ilpPK6float4S1_PS_fi:
[----:B------:R-:W-:Y:S01]  /*0000*/  LDC R1, c[0x0][0x37c] ;  /* 0x0000df00ff017b82 */ /* 0x000fe20000000800 */
[----:B------:R-:W0:Y:S07]  /*0010*/  S2R R3, SR_TID.X ;  /* 0x0000000000037919 */ /* 0x000e2e0000002100 */
[----:B------:R-:W0:Y:S01]  /*0020*/  S2UR UR4, SR_CTAID.X ;  /* 0x00000000000479c3 */ /* 0x000e220000002500 */
[----:B------:R-:W1:Y:S07]  /*0030*/  LDCU UR5, c[0x0][0x39c] ;  /* 0x00007380ff0577ac */ /* 0x000e6e0008000800 */
[----:B------:R-:W0:Y:S02]  /*0040*/  LDC R0, c[0x0][0x360] ;  /* 0x0000d800ff007b82 */ /* 0x000e240000000800 */
[----:B0-----:R-:W-:-:S05]  /*0050*/  IMAD R0, R0, UR4, R3 ;  /* 0x0000000400007c24 */ /* 0x001fca000f8e0203 */
[----:B------:R-:W-:-:S04]  /*0060*/  SHF.L.U32 R0, R0, 0x1, RZ ;  /* 0x0000000100007819 */ /* 0x000fc800000006ff */
[----:B------:R-:W-:-:S04]  /*0070*/  IADD3 R2, PT, PT, R0, 0x1, RZ ;  /* 0x0000000100027810 */ /* 0x000fc80007ffe0ff */
[----:B-1----:R-:W-:-:S13]  /*0080*/  ISETP.GE.AND P0, PT, R2, UR5, PT ;  /* 0x0000000502007c0c */ /* 0x002fda000bf06270 */
[----:B------:R-:W-:Y:S05]  /*0090*/  @P0 EXIT ;  /* 0x000000000000094d */ /* 0x000fea0003800000 */
[----:B------:R-:W0:Y:S01]  /*00a0*/  LDC.64 R2, c[0x0][0x380] ;  /* 0x0000e000ff027b82 */ /* 0x000e220000000a00 */
[----:B------:R-:W1:Y:S01]  /*00b0*/  LDCU.64 UR4, c[0x0][0x358] ;  /* 0x00006b00ff0477ac */ /* 0x000e620008000a00 */
[----:B------:R-:W2:Y:S06]  /*00c0*/  LDCU UR6, c[0x0][0x398] ;  /* 0x00007300ff0677ac */ /* 0x000eac0008000800 */
[----:B------:R-:W3:Y:S08]  /*00d0*/  LDC.64 R20, c[0x0][0x388] ;  /* 0x0000e200ff147b82 */ /* 0x000ef00000000a00 */
[----:B------:R-:W4:Y:S01]  /*00e0*/  LDC.64 R22, c[0x0][0x390] ;  /* 0x0000e400ff167b82 */ /* 0x000f220000000a00 */
[----:B0-----:R-:W-:-:S05]  /*00f0*/  IMAD.WIDE R2, R0, 0x10, R2 ;  /* 0x0000001000027825 */ /* 0x001fca00078e0202 */
[----:B-1----:R-:W2:Y:S01]  /*0100*/  LDG.E.128 R4, desc[UR4][R2.64] ;  /* 0x0000000402047981 */ /* 0x002ea2000c1e1d00 */
[----:B---3--:R-:W-:-:S03]  /*0110*/  IMAD.WIDE R20, R0, 0x10, R20 ;  /* 0x0000001000147825 */ /* 0x008fc600078e0214 */
[----:B------:R-:W3:Y:S04]  /*0120*/  LDG.E.128 R12, desc[UR4][R2.64+0x10] ;  /* 0x00001004020c7981 */ /* 0x000ee8000c1e1d00 */
[----:B------:R-:W2:Y:S04]  /*0130*/  LDG.E.128 R8, desc[UR4][R20.64] ;  /* 0x0000000414087981 */ /* 0x000ea8000c1e1d00 */
[----:B------:R-:W3:Y:S01]  /*0140*/  LDG.E.128 R16, desc[UR4][R20.64+0x10] ;  /* 0x0000100414107981 */ /* 0x000ee2000c1e1d00 */
[----:B--2---:R-:W-:Y:S01]  /*0150*/  FFMA R4, R4, UR6, R8 ;  /* 0x0000000604047c23 */ /* 0x004fe20008000008 */
[----:B------:R-:W-:Y:S01]  /*0160*/  FFMA R5, R5, UR6, R9 ;  /* 0x0000000605057c23 */ /* 0x000fe20008000009 */
[----:B------:R-:W-:Y:S01]  /*0170*/  FFMA R6, R6, UR6, R10 ;  /* 0x0000000606067c23 */ /* 0x000fe2000800000a */
[----:B------:R-:W-:Y:S01]  /*0180*/  FFMA R7, R7, UR6, R11 ;  /* 0x0000000607077c23 */ /* 0x000fe2000800000b */
[----:B----4-:R-:W-:-:S04]  /*0190*/  IMAD.WIDE R8, R0, 0x10, R22 ;  /* 0x0000001000087825 */ /* 0x010fc800078e0216 */
[----:B---3--:R-:W-:Y:S01]  /*01a0*/  FFMA R12, R12, UR6, R16 ;  /* 0x000000060c0c7c23 */ /* 0x008fe20008000010 */
[----:B------:R-:W-:Y:S01]  /*01b0*/  FFMA R13, R13, UR6, R17 ;  /* 0x000000060d0d7c23 */ /* 0x000fe20008000011 */
[----:B------:R-:W-:Y:S01]  /*01c0*/  FFMA R14, R14, UR6, R18 ;  /* 0x000000060e0e7c23 */ /* 0x000fe20008000012 */
[----:B------:R-:W-:Y:S01]  /*01d0*/  FFMA R15, R15, UR6, R19 ;  /* 0x000000060f0f7c23 */ /* 0x000fe20008000013 */
[----:B------:R-:W-:Y:S04]  /*01e0*/  STG.E.128 desc[UR4][R8.64], R4 ;  /* 0x0000000408007986 */ /* 0x000fe8000c101d04 */
[----:B------:R-:W-:Y:S01]  /*01f0*/  STG.E.128 desc[UR4][R8.64+0x10], R12 ;  /* 0x0000100c08007986 */ /* 0x000fe2000c101d04 */
[----:B------:R-:W-:Y:S05]  /*0200*/  EXIT ;  /* 0x000000000000794d */ /* 0x000fea0003800000 */
.L_x_0:
[----:B------:R-:W-:-:S00]  /*0210*/  BRA `(.L_x_0) ;  /* 0xfffffffc00fc7947 */ /* 0x000fc0000383ffff */
[----:B------:R-:W-:-:S00]  /*0220*/  NOP ;  /* 0x0000000000007918 */ /* 0x000fc00000000000 */
        /* <DEDUP_REMOVED lines=13> */
.L_x_3:


//--------------------- .text._Z19saxpy_v2_vectorizedPK6float4S1_PS_fi --------------------------
	.section	.text._Z19saxpy_v2_vectorizedPK6float4S1_PS_fi,"ax",@progbits
	.align	128
        .global         _Z19saxpy_v2_vectorizedPK6float4S1_PS_fi
        .type           _Z19saxpy_v2_vectorizedPK6float4S1_PS_fi,@function
        .size           _Z19saxpy_v2_vectorizedPK6float4S1_PS_fi,(.L_x_4 - _Z19saxpy_v2_vectorizedPK6float4S1_PS_fi)
        .other          _Z19saxpy_v2_vectorizedPK6float4S1_PS_fi,@"STO_CUDA_ENTRY STV_DEFAULT"
_Z19saxpy_v2_vectorizedPK6float4S1_PS_fi:
.text._Z19saxpy_v2_vectorizedPK6float4S1_PS_fi:
[----:B------:R-:W-:Y:S01]  /*0000*/  LDC R1, c[0x0][0x37c] ;  /* 0x0000df00ff017b82 */ /* 0x000fe20000000800 */
[----:B------:R-:W0:Y:S07]  /*0010*/  S2R R0, SR_TID.X ;  /* 0x0000000000007919 */ /* 0x000e2e0000002100 */
[----:B------:R-:W0:Y:S01]  /*0020*/  S2UR UR4, SR_CTAID.X ;  /* 0x00000000000479c3 */ /* 0x000e220000002500 */
[----:B------:R-:W1:Y:S07]  /*0030*/  LDCU UR5, c[0x0][0x39c] ;  /* 0x00007380ff0577ac */ /* 0x000e6e0008000800 */
[----:B------:R-:W0:Y:S02]  /*0040*/  LDC R9, c[0x0][0x360] ;  /* 0x0000d800ff097b82 */ /* 0x000e240000000800 */
[----:B0-----:R-:W-:-:S05]  /*0050*/  IMAD R9, R9, UR4, R0 ;  /* 0x0000000409097c24 */ /* 0x001fca000f8e0200 */
        /* <DEDUP_REMOVED lines=9> */
[----:B---3--:R-:W-:-:S05]  /*00f0*/  IMAD.WIDE R4, R9, 0x10, R4 ;  /* 0x0000001009047825 */ /* 0x008fca00078e0204 */
[----:B------:R-:W2:Y:S01]  /*0100*/  LDG.E.128 R16, desc[UR4][R4.64] ;  /* 0x0000000404107981 */ /* 0x000ea2000c1e1d00 */
[----:B----4-:R-:W-:-:S04]  /*0110*/  IMAD.WIDE R6, R9, 0x10, R6 ;  /* 0x0000001009067825 */ /* 0x010fc800078e0206 */
[----:B--2---:R-:W-:Y:S01]  /*0120*/  FFMA R12, R12, UR6, R16 ;  /* 0x000000060c0c7c23 */ /* 0x004fe20008000010 */
[----:B------:R-:W-:Y:S01]  /*0130*/  FFMA R13, R13, UR6, R17 ;  /* 0x000000060d0d7c23 */ /* 0x000fe20008000011 */
[----:B------:R-:W-:Y:S01]  /*0140*/  FFMA R14, R14, UR6, R18 ;  /* 0x000000060e0e7c23 */ /* 0x000fe20008000012 */
[----:B------:R-:W-:-:S05]  /*0150*/  FFMA R15, R15, UR6, R19 ;  /* 0x000000060f0f7c23 */ /* 0x000fca0008000013 */
[----:B------:R-:W-:Y:S01]  /*0160*/  STG.E.128 desc[UR4][R6.64], R12 ;  /* 0x0000000c06007986 */ /* 0x000fe2000c101d04 */
[----:B------:R-:W-:Y:S05]  /*0170*/  EXIT ;  /* 0x000000000000794d */ /* 0x000fea0003800000 */
.L_x_1:
        /* <DEDUP_REMOVED lines=16> */
.L_x_4:


//--------------------- .text._Z14saxpy_v1_naivePKfS0_Pffi --------------------------
	.section	.text._Z14saxpy_v1_naivePKfS0_Pffi,"ax",@progbits
	.align	128
        .global         _Z14saxpy_v1_naivePKfS0_Pffi
        .type           _Z14saxpy_v1_naivePKfS0_Pffi,@function
        .size           _Z14saxpy_v1_naivePKfS0_Pffi,(.L_x_5 - _Z14saxpy_v1_naivePKfS0_Pffi)
        .other          _Z14saxpy_v1_naivePKfS0_Pffi,@"STO_CUDA_ENTRY STV_DEFAULT"
_Z14saxpy_v1_naivePKfS0_Pffi:
.text._Z14saxpy_v1_naivePKfS0_Pffi:
        /* <DEDUP_REMOVED lines=13> */
[----:B0-----:R-:W-:-:S06]  /*00d0*/  IMAD.WIDE R2, R9, 0x4, R2 ;  /* 0x0000000409027825 */ /* 0x001fcc00078e0202 */
[----:B-1----:R-:W2:Y:S01]  /*00e0*/  LDG.E R2, desc[UR4][R2.64] ;  /* 0x0000000402027981 */ /* 0x002ea2000c1e1900 */
[----:B---3--:R-:W-:-:S06]  /*00f0*/  IMAD.WIDE R4, R9, 0x4, R4 ;  /* 0x0000000409047825 */ /* 0x008fcc00078e0204 */
[----:B------:R-:W2:Y:S01]  /*0100*/  LDG.E R5, desc[UR4][R4.64] ;  /* 0x0000000404057981 */ /* 0x000ea2000c1e1900 */
[----:B----4-:R-:W-:-:S04]  /*0110*/  IMAD.WIDE R6, R9, 0x4, R6 ;  /* 0x0000000409067825 */ /* 0x010fc800078e0206 */
[----:B--2---:R-:W-:-:S05]  /*0120*/  FFMA R9, R2, UR6, R5 ;  /* 0x0000000602097c23 */ /* 0x004fca0008000005 */
[----:B------:R-:W-:Y:S01]  /*0130*/  STG.E desc[UR4][R6.64], R9 ;  /* 0x0000000906007986 */ /* 0x000fe2000c101904 */
[----:B------:R-:W-:Y:S05]  /*0140*/  EXIT ;  /* 0x000000000000794d */ /* 0x000fea0003800000 */
.L_x_2:
        /* <DEDUP_REMOVED lines=11> */
.L_x_5:


//--------------------- .nv.shared.reserved.0     --------------------------
	.section	.nv.shared.reserved.0,"aw",@nobits
	.weak		__nv_reservedSMEM_offset_0_alias
	.size		__nv_reservedSMEM_offset_0_alias, 0, 64
	.other		__nv_reservedSMEM_offset_0_alias,@"STO_CUDA_RESERVED_SHARED STV_DEFAULT"
__nv_reservedSMEM_offset_0_alias:
	.zero		0
	.zero		64


//--------------------- .nv.constant0._Z12saxpy_v3_ilpPK6float4S1_PS_fi --------------------------
	.section	.nv.constant0._Z12saxpy_v3_ilpPK6float4S1_PS_fi,"a",@progbits
	.sectionflags	@""
	.align	4
.nv.constant0._Z12saxpy_v3_ilpPK6float4S1_PS_fi:
	.zero		928


//--------------------- .nv.constant0._Z19saxpy_v2_vectorizedPK6float4S1_PS_fi --------------------------
	.section	.nv.constant0._Z19saxpy_v2_vectorizedPK6float4S1_PS_fi,"a",@progbits
	.sectionflags	@""
	.align	4
.nv.constant0._Z19saxpy_v2_vectorizedPK6float4S1_PS_fi:
	.zero		928


//--------------------- .nv.constant0._Z14saxpy_v1_naivePKfS0_Pffi --------------------------
	.section	.nv.constant0._Z14saxpy_v1_naivePKfS0_Pffi,"a",@progbits
	.sectionflags	@""
	.align	4
.nv.constant0._Z14saxpy_v1_naivePKfS0_Pffi:
	.zero		928


//--------------------- SYMBOLS --------------------------

	.type		.nv.reservedSmem.offset0,@object
	.size		.nv.reservedSmem.offset0,0x4
